	.headerflags	@"EF_CUDA_TEXMODE_UNIFIED EF_CUDA_64BIT_ADDRESS EF_CUDA_ACCELERATORS EF_CUDA_SM90 EF_CUDA_VIRTUAL_SM(EF_CUDA_SM90)"
	.elftype	@"ET_EXEC"


//--------------------- .nv.info                  --------------------------
	.section	.nv.info,"",@"SHT_CUDA_INFO"
	.align	4


	//----- nvinfo : EIATTR_REGCOUNT
	.align		4
        /*0000*/ 	.byte	0x04, 0x2f
        /*0002*/ 	.short	(.L_3 - .L_2)
	.align		4
.L_2:
        /*0004*/ 	.word	index@(triton_poi_fused__native_batch_norm_legit_no_training_convolution_sigmoid_46)
        /*0008*/ 	.word	0x00000013


	//----- nvinfo : EIATTR_MIN_STACK_SIZE
	.align		4
.L_3:
        /*000c*/ 	.byte	0x04, 0x12
        /*000e*/ 	.short	(.L_5 - .L_4)
	.align		4
.L_4:
        /*0010*/ 	.word	index@(triton_poi_fused__native_batch_norm_legit_no_training_convolution_sigmoid_46)
        /*0014*/ 	.word	0x00000000


	//----- nvinfo : EIATTR_FRAME_SIZE
	.align		4
.L_5:
        /*0018*/ 	.byte	0x04, 0x11
        /*001a*/ 	.short	(.L_7 - .L_6)
	.align		4
.L_6:
        /*001c*/ 	.word	index@(triton_poi_fused__native_batch_norm_legit_no_training_convolution_sigmoid_46)
        /*0020*/ 	.word	0x00000000


	//----- nvinfo : EIATTR_MIN_STACK_SIZE
	.align		4
.L_7:
        /*0024*/ 	.byte	0x04, 0x12
        /*0026*/ 	.short	(.L_9 - .L_8)
	.align		4
.L_8:
        /*0028*/ 	.word	index@(triton_poi_fused__native_batch_norm_legit_no_training_convolution_sigmoid_46)
        /*002c*/ 	.word	0x00000000
.L_9:


//--------------------- .nv.info.triton_poi_fused__native_batch_norm_legit_no_training_convolution_sigmoid_46 --------------------------
	.section	.nv.info.triton_poi_fused__native_batch_norm_legit_no_training_convolution_sigmoid_46,"",@"SHT_CUDA_INFO"
	.sectionflags	@""
	.align	4


	//----- nvinfo : EIATTR_CUDA_API_VERSION
	.align		4
        /*0000*/ 	.byte	0x04, 0x37
        /*0002*/ 	.short	(.L_11 - .L_10)
.L_10:
        /*0004*/ 	.word	0x0000007c


	//----- nvinfo : EIATTR_KPARAM_INFO
	.align		4
.L_11:
        /*0008*/ 	.byte	0x04, 0x17
        /*000a*/ 	.short	(.L_13 - .L_12)
.L_12:
        /*000c*/ 	.word	0x00000000
        /*0010*/ 	.short	0x0007
        /*0012*/ 	.short	0x0038
        /*0014*/ 	.byte	0x00, 0xf0, 0x11, 0x00


	//----- nvinfo : EIATTR_KPARAM_INFO
	.align		4
.L_13:
        /*0018*/ 	.byte	0x04, 0x17
        /*001a*/ 	.short	(.L_15 - .L_14)
.L_14:
        /*001c*/ 	.word	0x00000000
        /*0020*/ 	.short	0x0006
        /*0022*/ 	.short	0x0030
        /*0024*/ 	.byte	0x00, 0xf4, 0x21, 0x00


	//----- nvinfo : EIATTR_KPARAM_INFO
	.align		4
.L_15:
        /*0028*/ 	.byte	0x04, 0x17
        /*002a*/ 	.short	(.L_17 - .L_16)
.L_16:
        /*002c*/ 	.word	0x00000000
        /*0030*/ 	.short	0x0005
        /*0032*/ 	.short	0x0028
        /*0034*/ 	.byte	0x00, 0xf4, 0x21, 0x00


	//----- nvinfo : EIATTR_KPARAM_INFO
	.align		4
.L_17:
        /*0038*/ 	.byte	0x04, 0x17
        /*003a*/ 	.short	(.L_19 - .L_18)
.L_18:
        /*003c*/ 	.word	0x00000000
        /*0040*/ 	.short	0x0004
        /*0042*/ 	.short	0x0020
        /*0044*/ 	.byte	0x00, 0xf4, 0x21, 0x00


	//----- nvinfo : EIATTR_KPARAM_INFO
	.align		4
.L_19:
        /*0048*/ 	.byte	0x04, 0x17
        /*004a*/ 	.short	(.L_21 - .L_20)
.L_20:
        /*004c*/ 	.word	0x00000000
        /*0050*/ 	.short	0x0003
        /*0052*/ 	.short	0x0018
        /*0054*/ 	.byte	0x00, 0xf4, 0x21, 0x00


	//----- nvinfo : EIATTR_KPARAM_INFO
	.align		4
.L_21:
        /*0058*/ 	.byte	0x04, 0x17
        /*005a*/ 	.short	(.L_23 - .L_22)
.L_22:
        /*005c*/ 	.word	0x00000000
        /*0060*/ 	.short	0x0002
        /*0062*/ 	.short	0x0010
        /*0064*/ 	.byte	0x00, 0xf4, 0x21, 0x00


	//----- nvinfo : EIATTR_KPARAM_INFO
	.align		4
.L_23:
        /*0068*/ 	.byte	0x04, 0x17
        /*006a*/ 	.short	(.L_25 - .L_24)
.L_24:
        /*006c*/ 	.word	0x00000000
        /*0070*/ 	.short	0x0001
        /*0072*/ 	.short	0x0008
        /*0074*/ 	.byte	0x00, 0xf4, 0x21, 0x00


	//----- nvinfo : EIATTR_KPARAM_INFO
	.align		4
.L_25:
        /*0078*/ 	.byte	0x04, 0x17
        /*007a*/ 	.short	(.L_27 - .L_26)
.L_26:
        /*007c*/ 	.word	0x00000000
        /*0080*/ 	.short	0x0000
        /*0082*/ 	.short	0x0000
        /*0084*/ 	.byte	0x00, 0xf4, 0x21, 0x00


	//----- nvinfo : EIATTR_SPARSE_MMA_MASK
	.align		4
.L_27:
        /*0088*/ 	.byte	0x03, 0x50
        /*008a*/ 	.short	0x0000


	//----- nvinfo : EIATTR_MAXREG_COUNT
	.align		4
        /*008c*/ 	.byte	0x03, 0x1b
        /*008e*/ 	.short	0x00ff


	//----- nvinfo : EIATTR_EXIT_INSTR_OFFSETS
	.align		4
        /*0090*/ 	.byte	0x04, 0x1c
        /*0092*/ 	.short	(.L_29 - .L_28)


	//   ....[0]....
.L_28:
        /*0094*/ 	.word	0x00000320


	//----- nvinfo : EIATTR_REQNTID
	.align		4
.L_29:
        /*0098*/ 	.byte	0x04, 0x10
        /*009a*/ 	.short	(.L_31 - .L_30)
.L_30:
        /*009c*/ 	.word	0x00000080
        /*00a0*/ 	.word	0x00000001
        /*00a4*/ 	.word	0x00000001


	//----- nvinfo : EIATTR_CBANK_PARAM_SIZE
	.align		4
.L_31:
        /*00a8*/ 	.byte	0x03, 0x19
        /*00aa*/ 	.short	0x003c


	//----- nvinfo : EIATTR_PARAM_CBANK
	.align		4
        /*00ac*/ 	.byte	0x04, 0x0a
        /*00ae*/ 	.short	(.L_33 - .L_32)
	.align		4
.L_32:
        /*00b0*/ 	.word	index@(.nv.constant0.triton_poi_fused__native_batch_norm_legit_no_training_convolution_sigmoid_46)
        /*00b4*/ 	.short	0x0210
        /*00b6*/ 	.short	0x003c


	//----- nvinfo : EIATTR_SW_WAR
	.align		4
.L_33:
        /*00b8*/ 	.byte	0x04, 0x36
        /*00ba*/ 	.short	(.L_35 - .L_34)
.L_34:
        /*00bc*/ 	.word	0x00000008
.L_35:


//--------------------- .nv.callgraph             --------------------------
	.section	.nv.callgraph,"",@"SHT_CUDA_CALLGRAPH"
	.align	4
	.sectionentsize	8
	.align		4
        /*0000*/ 	.word	0x00000000
	.align		4
        /*0004*/ 	.word	0xffffffff
	.align		4
        /*0008*/ 	.word	0x00000000
	.align		4
        /*000c*/ 	.word	0xfffffffe
	.align		4
        /*0010*/ 	.word	0x00000000
	.align		4
        /*0014*/ 	.word	0xfffffffd
	.align		4
        /*0018*/ 	.word	0x00000000
	.align		4
        /*001c*/ 	.word	0xfffffffc


//--------------------- .nv.constant4             --------------------------
	.section	.nv.constant4,"a",@progbits
	.align	8
	.align		8
.nv.constant4:
        /*0000*/ 	.dword	_$_str
	.align		8
        /*0008*/ 	.dword	_$_str_$_2


//--------------------- .text.triton_poi_fused__native_batch_norm_legit_no_training_convolution_sigmoid_46 --------------------------
	.section	.text.triton_poi_fused__native_batch_norm_legit_no_training_convolution_sigmoid_46,"ax",@progbits
	.align	128
        .global         triton_poi_fused__native_batch_norm_legit_no_training_convolution_sigmoid_46
        .type           triton_poi_fused__native_batch_norm_legit_no_training_convolution_sigmoid_46,@function
        .size           triton_poi_fused__native_batch_norm_legit_no_training_convolution_sigmoid_46,(.L_x_1 - triton_poi_fused__native_batch_norm_legit_no_training_convolution_sigmoid_46)
        .other          triton_poi_fused__native_batch_norm_legit_no_training_convolution_sigmoid_46,@"STO_CUDA_ENTRY STV_DEFAULT"
triton_poi_fused__native_batch_norm_legit_no_training_convolution_sigmoid_46:
.text.triton_poi_fused__native_batch_norm_legit_no_training_convolution_sigmoid_46:
[----:B------:R-:W-:Y:S08]  /*0000*/  LDC R1, c[0x0][0x28] ;  /* 0x00000a00ff017b82 */ /* 0x000ff00000000800 */
[----:B------:R-:W1:Y:S01]  /*0010*/  LDC.64 R8, c[0x0][0x228] ;  /* 0x00008a00ff087b82 */ /* 0x000e620000000a00 */
[----:B------:R-:W-:Y:S01]  /*0020*/  ULDC.64 UR4, c[0x0][0x208] ;  /* 0x0000820000047ab9 */ /* 0x000fe20000000a00 */
[----:B------:R-:W2:Y:S01]  /*0030*/  S2R R0, SR_TID.X ;  /* 0x0000000000007919 */ /* 0x000ea20000002100 */
[----:B------:R-:W3:Y:S05]  /*0040*/  S2R R15, SR_CTAID.X ;  /* 0x00000000000f7919 */ /* 0x000eea0000002500 */
[----:B------:R-:W4:Y:S01]  /*0050*/  LDC.64 R2, c[0x0][0x210] ;  /* 0x00008400ff027b82 */ /* 0x000f220000000a00 */
[----:B-1----:R-:W5:Y:S07]  /*0060*/  LDG.E R9, desc[UR4][R8.64] ;  /* 0x0000000408097981 */ /* 0x002f6e000c1e1900 */
[----:B------:R-:W1:Y:S08]  /*0070*/  LDC.64 R4, c[0x0][0x218] ;  /* 0x00008600ff047b82 */ /* 0x000e700000000a00 */
[----:B------:R-:W1:Y:S01]  /*0080*/  LDC.64 R6, c[0x0][0x220] ;  /* 0x00008800ff067b82 */ /* 0x000e620000000a00 */
[----:B--2---:R-:W-:-:S04]  /*0090*/  LOP3.LUT R0, R0, 0x7f, RZ, 0xc0, !PT ;  /* 0x0000007f00007812 */ /* 0x004fc800078ec0ff */
[----:B---3--:R-:W-:-:S03]  /*00a0*/  LEA R0, R15, R0, 0x7 ;  /* 0x000000000f007211 */ /* 0x008fc600078e38ff */
[----:B------:R-:W2:Y:S02]  /*00b0*/  LDC.64 R10, c[0x0][0x230] ;  /* 0x00008c00ff0a7b82 */ /* 0x000ea40000000a00 */
[----:B----4-:R-:W-:-:S05]  /*00c0*/  IMAD.WIDE R2, R0, 0x4, R2 ;  /* 0x0000000400027825 */ /* 0x010fca00078e0202 */
[----:B------:R-:W3:Y:S01]  /*00d0*/  LDG.E R8, desc[UR4][R2.64] ;  /* 0x0000000402087981 */ /* 0x000ee2000c1e1900 */
[----:B------:R-:W4:Y:S03]  /*00e0*/  LDC.64 R12, c[0x0][0x238] ;  /* 0x00008e00ff0c7b82 */ /* 0x000f260000000a00 */
[----:B01----:R-:W3:Y:S04]  /*00f0*/  LDG.E R5, desc[UR4][R4.64] ;  /* 0x0000000404057981 */ /* 0x003ee8000c1e1900 */
[----:B------:R3:W3:Y:S04]  /*0100*/  LDG.E R6, desc[UR4][R6.64] ;  /* 0x0000000406067981 */ /* 0x0006e8000c1e1900 */
[----:B--2---:R-:W2:Y:S04]  /*0110*/  LDG.E R10, desc[UR4][R10.64] ;  /* 0x000000040a0a7981 */ /* 0x004ea8000c1e1900 */
[----:B----4-:R-:W2:Y:S01]  /*0120*/  LDG.E R13, desc[UR4][R12.64] ;  /* 0x000000040c0d7981 */ /* 0x010ea2000c1e1900 */
[----:B------:R-:W-:Y:S01]  /*0130*/  HFMA2.MMA R16, -RZ, RZ, 1.625, 0 ;  /* 0x3e800000ff107435 */ /* 0x000fe200000001ff */
[----:B-----5:R-:W-:-:S04]  /*0140*/  FADD R9, R9, 9.9999997473787516356e-06 ;  /* 0x3727c5ac09097421 */ /* 0x020fc80000000000 */
[----:B------:R-:W0:Y:S02]  /*0150*/  MUFU.SQRT R14, R9 ;  /* 0x00000009000e7308 */ /* 0x000e240000002000 */
[C---:B0-----:R-:W-:Y:S02]  /*0160*/  FSETP.GT.AND P0, PT, R14.reuse, 8.50705917302346158658e+37, PT ;  /* 0x7e8000000e00780b */ /* 0x041fe40003f04000 */
[----:B------:R-:W-:-:S11]  /*0170*/  FSETP.GEU.AND P1, PT, R14, 1.175494350822287508e-38, PT ;  /* 0x008000000e00780b */ /* 0x000fd60003f2e000 */
[----:B------:R-:W-:-:S04]  /*0180*/  @P0 FMUL R14, R14, 0.25 ;  /* 0x3e8000000e0e0820 */ /* 0x000fc80000400000 */
[----:B------:R-:W-:-:S06]  /*0190*/  @!P1 FMUL R14, R14, 16777216 ;  /* 0x4b8000000e0e9820 */ /* 0x000fcc0000400000 */
[----:B------:R-:W0:Y:S01]  /*01a0*/  MUFU.RCP R14, R14 ;  /* 0x0000000e000e7308 */ /* 0x000e220000001000 */
[----:B------:R-:W-:Y:S01]  /*01b0*/  FSEL R15, R16, 1, P0 ;  /* 0x3f800000100f7808 */ /* 0x000fe20000000000 */
[----:B---3--:R-:W-:-:S04]  /*01c0*/  FADD R7, R8, R5 ;  /* 0x0000000508077221 */ /* 0x008fc80000000000 */
[----:B------:R-:W-:Y:S01]  /*01d0*/  @!P1 FMUL R15, R15, 16777216 ;  /* 0x4b8000000f0f9820 */ /* 0x000fe20000400000 */
[----:B------:R-:W-:-:S03]  /*01e0*/  FADD R6, -R6, R7 ;  /* 0x0000000706067221 */ /* 0x000fc60000000100 */
[----:B0-----:R-:W-:-:S04]  /*01f0*/  FMUL R15, R14, R15 ;  /* 0x0000000f0e0f7220 */ /* 0x001fc80000400000 */
[----:B------:R-:W-:-:S04]  /*0200*/  FMUL R6, R6, R15 ;  /* 0x0000000f06067220 */ /* 0x000fc80000400000 */
[----:B--2---:R-:W-:-:S04]  /*0210*/  FFMA R6, R10, R6, R13 ;  /* 0x000000060a067223 */ /* 0x004fc8000000000d */
[----:B------:R-:W-:-:S04]  /*0220*/  FADD R6, RZ, -R6 ;  /* 0x80000006ff067221 */ /* 0x000fc80000000000 */
[----:B------:R-:W-:-:S05]  /*0230*/  FMUL R6, R6, 1.4426950216293334961 ;  /* 0x3fb8aa3b06067820 */ /* 0x000fca0000400000 */
[----:B------:R-:W-:-:S13]  /*0240*/  FSETP.GEU.AND P0, PT, R6, -126, PT ;  /* 0xc2fc00000600780b */ /* 0x000fda0003f0e000 */
[----:B------:R-:W-:-:S04]  /*0250*/  @!P0 FMUL R6, R6, 0.5 ;  /* 0x3f00000006068820 */ /* 0x000fc80000400000 */
[----:B------:R-:W0:Y:S02]  /*0260*/  MUFU.EX2 R4, R6 ;  /* 0x0000000600047308 */ /* 0x000e240000000800 */
[----:B0-----:R-:W-:-:S04]  /*0270*/  @!P0 FMUL R4, R4, R4 ;  /* 0x0000000404048220 */ /* 0x001fc80000400000 */
[----:B------:R-:W-:Y:S02]  /*0280*/  FADD R8, R4, 1 ;  /* 0x3f80000004087421 */ /* 0x000fe40000000000 */
[----:B------:R-:W0:Y:S03]  /*0290*/  LDC.64 R4, c[0x0][0x240] ;  /* 0x00009000ff047b82 */ /* 0x000e260000000a00 */
[----:B------:R-:W-:-:S13]  /*02a0*/  FSETP.GT.AND P0, PT, R8, 8.50705917302346158658e+37, PT ;  /* 0x7e8000000800780b */ /* 0x000fda0003f04000 */
[----:B------:R-:W-:-:S06]  /*02b0*/  @P0 FMUL R8, R8, 0.25 ;  /* 0x3e80000008080820 */ /* 0x000fcc0000400000 */
[----:B------:R-:W1:Y:S01]  /*02c0*/  MUFU.RCP R8, R8 ;  /* 0x0000000800087308 */ /* 0x000e620000001000 */
[----:B------:R-:W-:Y:S01]  /*02d0*/  FSEL R9, R16, 1, P0 ;  /* 0x3f80000010097808 */ /* 0x000fe20000000000 */
[----:B0-----:R-:W-:Y:S01]  /*02e0*/  IMAD.WIDE R4, R0, 0x4, R4 ;  /* 0x0000000400047825 */ /* 0x001fe200078e0204 */
[----:B------:R-:W-:Y:S03]  /*02f0*/  STG.E desc[UR4][R2.64], R7 ;  /* 0x0000000702007986 */ /* 0x000fe6000c101904 */
[----:B-1----:R-:W-:-:S05]  /*0300*/  FMUL R9, R8, R9 ;  /* 0x0000000908097220 */ /* 0x002fca0000400000 */
[----:B------:R-:W-:Y:S01]  /*0310*/  STG.E desc[UR4][R4.64], R9 ;  /* 0x0000000904007986 */ /* 0x000fe2000c101904 */
[----:B------:R-:W-:Y:S05]  /*0320*/  EXIT ;  /* 0x000000000000794d */ /* 0x000fea0003800000 */
.L_x_0:
[----:B------:R-:W-:-:S00]  /*0330*/  BRA `(.L_x_0) ;  /* 0xfffffffc00fc7947 */ /* 0x000fc0000383ffff */
[----:B------:R-:W-:-:S00]  /*0340*/  NOP ;  /* 0x0000000000007918 */ /* 0x000fc00000000000 */
        /* <DEDUP_REMOVED lines=11> */
.L_x_1:


//--------------------- .nv.global.init           --------------------------
	.section	.nv.global.init,"aw",@progbits
.nv.global.init:
	.type		_$_str,@object
	.size		_$_str,(_$_str_$_2 - _$_str)
_$_str:
        /*0000*/ 	.byte	0x5f, 0x5f, 0x43, 0x55, 0x44, 0x41, 0x5f, 0x46, 0x54, 0x5a, 0x00
	.type		_$_str_$_2,@object
	.size		_$_str_$_2,(.L_1 - _$_str_$_2)
_$_str_$_2:
        /*000b*/ 	.byte	0x5f, 0x5f, 0x43, 0x55, 0x44, 0x41, 0x5f, 0x50, 0x52, 0x45, 0x43, 0x5f, 0x53, 0x51, 0x52, 0x54
        /*001b*/ 	.byte	0x00
.L_1:


//--------------------- .nv.constant0.triton_poi_fused__native_batch_norm_legit_no_training_convolution_sigmoid_46 --------------------------
	.section	.nv.constant0.triton_poi_fused__native_batch_norm_legit_no_training_convolution_sigmoid_46,"a",@progbits
	.sectionflags	@""
	.align	4
.nv.constant0.triton_poi_fused__native_batch_norm_legit_no_training_convolution_sigmoid_46:
	.zero		588
